	.headerflags	@"EF_CUDA_TEXMODE_UNIFIED EF_CUDA_64BIT_ADDRESS EF_CUDA_ACCELERATORS EF_CUDA_SM90 EF_CUDA_VIRTUAL_SM(EF_CUDA_SM90)"
	.elftype	@"ET_EXEC"


//--------------------- .nv.info                  --------------------------
	.section	.nv.info,"",@"SHT_CUDA_INFO"
	.align	4


	//----- nvinfo : EIATTR_REGCOUNT
	.align		4
        /*0000*/ 	.byte	0x04, 0x2f
        /*0002*/ 	.short	(.L_1 - .L_0)
	.align		4
.L_0:
        /*0004*/ 	.word	index@(triton_poi_fused_abs_clone_ge_lt_sub_0)
        /*0008*/ 	.word	0x00000014


	//----- nvinfo : EIATTR_MIN_STACK_SIZE
	.align		4
.L_1:
        /*000c*/ 	.byte	0x04, 0x12
        /*000e*/ 	.short	(.L_3 - .L_2)
	.align		4
.L_2:
        /*0010*/ 	.word	index@(triton_poi_fused_abs_clone_ge_lt_sub_0)
        /*0014*/ 	.word	0x00000000


	//----- nvinfo : EIATTR_FRAME_SIZE
	.align		4
.L_3:
        /*0018*/ 	.byte	0x04, 0x11
        /*001a*/ 	.short	(.L_5 - .L_4)
	.align		4
.L_4:
        /*001c*/ 	.word	index@(triton_poi_fused_abs_clone_ge_lt_sub_0)
        /*0020*/ 	.word	0x00000000


	//----- nvinfo : EIATTR_MIN_STACK_SIZE
	.align		4
.L_5:
        /*0024*/ 	.byte	0x04, 0x12
        /*0026*/ 	.short	(.L_7 - .L_6)
	.align		4
.L_6:
        /*0028*/ 	.word	index@(triton_poi_fused_abs_clone_ge_lt_sub_0)
        /*002c*/ 	.word	0x00000000
.L_7:


//--------------------- .nv.info.triton_poi_fused_abs_clone_ge_lt_sub_0 --------------------------
	.section	.nv.info.triton_poi_fused_abs_clone_ge_lt_sub_0,"",@"SHT_CUDA_INFO"
	.sectionflags	@""
	.align	4


	//----- nvinfo : EIATTR_CUDA_API_VERSION
	.align		4
        /*0000*/ 	.byte	0x04, 0x37
        /*0002*/ 	.short	(.L_9 - .L_8)
.L_8:
        /*0004*/ 	.word	0x0000007c


	//----- nvinfo : EIATTR_KPARAM_INFO
	.align		4
.L_9:
        /*0008*/ 	.byte	0x04, 0x17
        /*000a*/ 	.short	(.L_11 - .L_10)
.L_10:
        /*000c*/ 	.word	0x00000000
        /*0010*/ 	.short	0x0006
        /*0012*/ 	.short	0x0030
        /*0014*/ 	.byte	0x00, 0xf0, 0x11, 0x00


	//----- nvinfo : EIATTR_KPARAM_INFO
	.align		4
.L_11:
        /*0018*/ 	.byte	0x04, 0x17
        /*001a*/ 	.short	(.L_13 - .L_12)
.L_12:
        /*001c*/ 	.word	0x00000000
        /*0020*/ 	.short	0x0005
        /*0022*/ 	.short	0x0028
        /*0024*/ 	.byte	0x00, 0xf4, 0x21, 0x00


	//----- nvinfo : EIATTR_KPARAM_INFO
	.align		4
.L_13:
        /*0028*/ 	.byte	0x04, 0x17
        /*002a*/ 	.short	(.L_15 - .L_14)
.L_14:
        /*002c*/ 	.word	0x00000000
        /*0030*/ 	.short	0x0004
        /*0032*/ 	.short	0x0020
        /*0034*/ 	.byte	0x00, 0xf4, 0x21, 0x00


	//----- nvinfo : EIATTR_KPARAM_INFO
	.align		4
.L_15:
        /*0038*/ 	.byte	0x04, 0x17
        /*003a*/ 	.short	(.L_17 - .L_16)
.L_16:
        /*003c*/ 	.word	0x00000000
        /*0040*/ 	.short	0x0003
        /*0042*/ 	.short	0x0018
        /*0044*/ 	.byte	0x00, 0xf4, 0x21, 0x00


	//----- nvinfo : EIATTR_KPARAM_INFO
	.align		4
.L_17:
        /*0048*/ 	.byte	0x04, 0x17
        /*004a*/ 	.short	(.L_19 - .L_18)
.L_18:
        /*004c*/ 	.word	0x00000000
        /*0050*/ 	.short	0x0002
        /*0052*/ 	.short	0x0010
        /*0054*/ 	.byte	0x00, 0xf4, 0x21, 0x00


	//----- nvinfo : EIATTR_KPARAM_INFO
	.align		4
.L_19:
        /*0058*/ 	.byte	0x04, 0x17
        /*005a*/ 	.short	(.L_21 - .L_20)
.L_20:
        /*005c*/ 	.word	0x00000000
        /*0060*/ 	.short	0x0001
        /*0062*/ 	.short	0x0008
        /*0064*/ 	.byte	0x00, 0xf4, 0x21, 0x00


	//----- nvinfo : EIATTR_KPARAM_INFO
	.align		4
.L_21:
        /*0068*/ 	.byte	0x04, 0x17
        /*006a*/ 	.short	(.L_23 - .L_22)
.L_22:
        /*006c*/ 	.word	0x00000000
        /*0070*/ 	.short	0x0000
        /*0072*/ 	.short	0x0000
        /*0074*/ 	.byte	0x00, 0xf4, 0x21, 0x00


	//----- nvinfo : EIATTR_SPARSE_MMA_MASK
	.align		4
.L_23:
        /*0078*/ 	.byte	0x03, 0x50
        /*007a*/ 	.short	0x0000


	//----- nvinfo : EIATTR_MAXREG_COUNT
	.align		4
        /*007c*/ 	.byte	0x03, 0x1b
        /*007e*/ 	.short	0x00ff


	//----- nvinfo : EIATTR_EXIT_INSTR_OFFSETS
	.align		4
        /*0080*/ 	.byte	0x04, 0x1c
        /*0082*/ 	.short	(.L_25 - .L_24)


	//   ....[0]....
.L_24:
        /*0084*/ 	.word	0x00000230


	//   ....[1]....
        /*0088*/ 	.word	0x00000250


	//----- nvinfo : EIATTR_REQNTID
	.align		4
.L_25:
        /*008c*/ 	.byte	0x04, 0x10
        /*008e*/ 	.short	(.L_27 - .L_26)
.L_26:
        /*0090*/ 	.word	0x00000080
        /*0094*/ 	.word	0x00000001
        /*0098*/ 	.word	0x00000001


	//----- nvinfo : EIATTR_CBANK_PARAM_SIZE
	.align		4
.L_27:
        /*009c*/ 	.byte	0x03, 0x19
        /*009e*/ 	.short	0x0034


	//----- nvinfo : EIATTR_PARAM_CBANK
	.align		4
        /*00a0*/ 	.byte	0x04, 0x0a
        /*00a2*/ 	.short	(.L_29 - .L_28)
	.align		4
.L_28:
        /*00a4*/ 	.word	index@(.nv.constant0.triton_poi_fused_abs_clone_ge_lt_sub_0)
        /*00a8*/ 	.short	0x0210
        /*00aa*/ 	.short	0x0034


	//----- nvinfo : EIATTR_SW_WAR
	.align		4
.L_29:
        /*00ac*/ 	.byte	0x04, 0x36
        /*00ae*/ 	.short	(.L_31 - .L_30)
.L_30:
        /*00b0*/ 	.word	0x00000008
.L_31:


//--------------------- .nv.callgraph             --------------------------
	.section	.nv.callgraph,"",@"SHT_CUDA_CALLGRAPH"
	.align	4
	.sectionentsize	8
	.align		4
        /*0000*/ 	.word	0x00000000
	.align		4
        /*0004*/ 	.word	0xffffffff
	.align		4
        /*0008*/ 	.word	0x00000000
	.align		4
        /*000c*/ 	.word	0xfffffffe
	.align		4
        /*0010*/ 	.word	0x00000000
	.align		4
        /*0014*/ 	.word	0xfffffffd
	.align		4
        /*0018*/ 	.word	0x00000000
	.align		4
        /*001c*/ 	.word	0xfffffffc


//--------------------- .text.triton_poi_fused_abs_clone_ge_lt_sub_0 --------------------------
	.section	.text.triton_poi_fused_abs_clone_ge_lt_sub_0,"ax",@progbits
	.align	128
        .global         triton_poi_fused_abs_clone_ge_lt_sub_0
        .type           triton_poi_fused_abs_clone_ge_lt_sub_0,@function
        .size           triton_poi_fused_abs_clone_ge_lt_sub_0,(.L_x_1 - triton_poi_fused_abs_clone_ge_lt_sub_0)
        .other          triton_poi_fused_abs_clone_ge_lt_sub_0,@"STO_CUDA_ENTRY STV_DEFAULT"
triton_poi_fused_abs_clone_ge_lt_sub_0:
.text.triton_poi_fused_abs_clone_ge_lt_sub_0:
[----:B------:R-:W0:Y:S01]  /*0000*/  LDC R1, c[0x0][0x28] ;  /* 0x00000a00ff017b82 */ /* 0x000e220000000800 */
[----:B------:R-:W1:Y:S07]  /*0010*/  S2R R0, SR_TID.X ;  /* 0x0000000000007919 */ /* 0x000e6e0000002100 */
[----:B------:R-:W2:Y:S01]  /*0020*/  LDC.64 R2, c[0x0][0x210] ;  /* 0x00008400ff027b82 */ /* 0x000ea20000000a00 */
[----:B------:R-:W-:Y:S01]  /*0030*/  IMAD.MOV.U32 R9, RZ, RZ, RZ ;  /* 0x000000ffff097224 */ /* 0x000fe200078e00ff */
[----:B------:R-:W-:Y:S01]  /*0040*/  ULDC.64 UR4, c[0x0][0x208] ;  /* 0x0000820000047ab9 */ /* 0x000fe20000000a00 */
[----:B------:R-:W3:Y:S01]  /*0050*/  S2R R13, SR_CTAID.X ;  /* 0x00000000000d7919 */ /* 0x000ee20000002500 */
[----:B------:R-:W-:-:S04]  /*0060*/  ULDC.64 UR6, c[0x0][0x228] ;  /* 0x00008a0000067ab9 */ /* 0x000fc80000000a00 */
[----:B------:R-:W4:Y:S08]  /*0070*/  LDC.64 R4, c[0x0][0x218] ;  /* 0x00008600ff047b82 */ /* 0x000f300000000a00 */
[----:B------:R-:W5:Y:S08]  /*0080*/  LDC.64 R6, c[0x0][0x220] ;  /* 0x00008800ff067b82 */ /* 0x000f700000000a00 */
[----:B------:R-:W5:Y:S01]  /*0090*/  LDC.64 R10, c[0x0][0x230] ;  /* 0x00008c00ff0a7b82 */ /* 0x000f620000000a00 */
[----:B-1----:R-:W-:-:S05]  /*00a0*/  LOP3.LUT R0, R0, 0x7f, RZ, 0xc0, !PT ;  /* 0x0000007f00007812 */ /* 0x002fca00078ec0ff */
[----:B---3--:R-:W-:Y:S02]  /*00b0*/  IMAD R13, R13, 0x80, R0 ;  /* 0x000000800d0d7824 */ /* 0x008fe400078e0200 */
[----:B------:R-:W-:Y:S02]  /*00c0*/  IMAD.MOV.U32 R0, RZ, RZ, RZ ;  /* 0x000000ffff007224 */ /* 0x000fe400078e00ff */
[C---:B--2---:R-:W-:Y:S01]  /*00d0*/  IMAD.WIDE R2, R13.reuse, 0x4, R2 ;  /* 0x000000040d027825 */ /* 0x044fe200078e0202 */
[----:B------:R-:W-:-:S03]  /*00e0*/  ISETP.GE.AND P0, PT, R13, 0x100, PT ;  /* 0x000001000d00780c */ /* 0x000fc60003f06270 */
[----:B----4-:R-:W-:-:S10]  /*00f0*/  IMAD.WIDE R4, R13, 0x4, R4 ;  /* 0x000000040d047825 */ /* 0x010fd400078e0204 */
[----:B------:R1:W2:Y:S04]  /*0100*/  @!P0 LDG.E R0, desc[UR4][R2.64] ;  /* 0x0000000402008981 */ /* 0x0002a8000c1e1900 */
[----:B------:R-:W2:Y:S01]  /*0110*/  @!P0 LDG.E R9, desc[UR4][R4.64] ;  /* 0x0000000404098981 */ /* 0x000ea2000c1e1900 */
[----:B------:R-:W-:Y:S01]  /*0120*/  SHF.R.S32.HI R12, RZ, 0x1f, R13 ;  /* 0x0000001fff0c7819 */ /* 0x000fe2000001140d */
[----:B-----5:R-:W-:Y:S01]  /*0130*/  IMAD.WIDE R6, R13, 0x4, R6 ;  /* 0x000000040d067825 */ /* 0x020fe200078e0206 */
[----:B------:R-:W-:-:S03]  /*0140*/  IADD3 R8, P2, R13, UR6, RZ ;  /* 0x000000060d087c10 */ /* 0x000fc6000ff5e0ff */
[----:B01----:R-:W-:-:S04]  /*0150*/  IMAD.WIDE R2, R13, 0x4, R10 ;  /* 0x000000040d027825 */ /* 0x003fc800078e020a */
[----:B--2---:R-:W-:Y:S01]  /*0160*/  FADD R0, -R9, R0 ;  /* 0x0000000009007221 */ /* 0x004fe20000000100 */
[----:B------:R-:W-:Y:S01]  /*0170*/  IADD3.X R9, R12, UR7, RZ, P2, !PT ;  /* 0x000000070c097c10 */ /* 0x000fe200097fe4ff */
[----:B------:R-:W-:Y:S02]  /*0180*/  ULDC.64 UR6, c[0x0][0x238] ;  /* 0x00008e0000067ab9 */ /* 0x000fe40000000a00 */
[C---:B------:R-:W-:Y:S01]  /*0190*/  FADD R15, |R0|.reuse, -RZ ;  /* 0x800000ff000f7221 */ /* 0x040fe20000000200 */
[C---:B------:R-:W-:Y:S02]  /*01a0*/  FSETP.GEU.AND P3, PT, |R0|.reuse, 5, PT ;  /* 0x40a000000000780b */ /* 0x040fe40003f6e200 */
[----:B------:R-:W-:Y:S02]  /*01b0*/  IADD3 R4, P2, R13, UR6, RZ ;  /* 0x000000060d047c10 */ /* 0x000fe4000ff5e0ff */
[----:B------:R-:W-:Y:S01]  /*01c0*/  SEL R17, RZ, 0x1, P3 ;  /* 0x00000001ff117807 */ /* 0x000fe20001800000 */
[----:B------:R0:W-:Y:S01]  /*01d0*/  @!P0 STG.E desc[UR4][R6.64], R15 ;  /* 0x0000000f06008986 */ /* 0x0001e2000c101904 */
[----:B------:R-:W-:-:S02]  /*01e0*/  FSETP.GE.AND P1, PT, |R0|, 5, PT ;  /* 0x40a000000000780b */ /* 0x000fc40003f26200 */
[----:B------:R-:W-:Y:S01]  /*01f0*/  IADD3.X R5, R12, UR7, RZ, P2, !PT ;  /* 0x000000070c057c10 */ /* 0x000fe200097fe4ff */
[----:B------:R0:W-:Y:S01]  /*0200*/  @!P0 STG.E.U8 desc[UR4][R8.64], R17 ;  /* 0x0000001108008986 */ /* 0x0001e2000c101104 */
[----:B------:R-:W-:-:S03]  /*0210*/  SEL R11, RZ, 0x1, !P1 ;  /* 0x00000001ff0b7807 */ /* 0x000fc60004800000 */
[----:B------:R0:W-:Y:S02]  /*0220*/  @!P0 STG.E desc[UR4][R2.64], R15 ;  /* 0x0000000f02008986 */ /* 0x0001e4000c101904 */
[----:B0-----:R-:W-:Y:S05]  /*0230*/  @P0 EXIT ;  /* 0x000000000000094d */ /* 0x001fea0003800000 */
[----:B------:R-:W-:Y:S01]  /*0240*/  STG.E.U8 desc[UR4][R4.64], R11 ;  /* 0x0000000b04007986 */ /* 0x000fe2000c101104 */
[----:B------:R-:W-:Y:S05]  /*0250*/  EXIT ;  /* 0x000000000000794d */ /* 0x000fea0003800000 */
.L_x_0:
[----:B------:R-:W-:-:S00]  /*0260*/  BRA `(.L_x_0) ;  /* 0xfffffffc00fc7947 */ /* 0x000fc0000383ffff */
[----:B------:R-:W-:-:S00]  /*0270*/  NOP ;  /* 0x0000000000007918 */ /* 0x000fc00000000000 */
        /* <DEDUP_REMOVED lines=8> */
.L_x_1:


//--------------------- .nv.constant0.triton_poi_fused_abs_clone_ge_lt_sub_0 --------------------------
	.section	.nv.constant0.triton_poi_fused_abs_clone_ge_lt_sub_0,"a",@progbits
	.sectionflags	@""
	.align	4
.nv.constant0.triton_poi_fused_abs_clone_ge_lt_sub_0:
	.zero		580
